//
// Generated by NVIDIA NVVM Compiler
//
// Compiler Build ID: CL-36424714
// Cuda compilation tools, release 13.0, V13.0.88
// Based on NVVM 20.0.0
//

.version 9.0
.target sm_100
.address_size 64

	// .globl	sort

.visible .entry sort(
	.param .u64 .ptr .align 1 sort_param_0,
	.param .u32 sort_param_1
)
{
	.reg .pred 	%p<9>;
	.reg .b32 	%r<22>;
	.reg .b64 	%rd<9>;

	ld.param.u64 	%rd5, [sort_param_0];
	ld.param.u32 	%r12, [sort_param_1];
	cvta.to.global.u64 	%rd1, %rd5;
	mov.u32 	%r13, %ctaid.y;
	mov.u32 	%r14, %nctaid.x;
	mov.u32 	%r15, %ctaid.x;
	mad.lo.s32 	%r16, %r13, %r14, %r15;
	mov.u32 	%r17, %ntid.x;
	mov.u32 	%r18, %tid.x;
	mad.lo.s32 	%r1, %r16, %r17, %r18;
	setp.lt.u32 	%p1, %r12, 2;
	@%p1 bra 	$L__BB0_12;
	mul.wide.u32 	%rd6, %r1, 4;
	add.s64 	%rd2, %rd1, %rd6;
	mov.b32 	%r20, 2;
$L__BB0_2:
	setp.eq.s32 	%p2, %r20, 0;
	@%p2 bra 	$L__BB0_11;
	and.b32  	%r3, %r20, %r1;
	mov.u32 	%r21, %r20;
$L__BB0_4:
	mov.u32 	%r4, %r21;
	shr.u32 	%r21, %r4, 1;
	xor.b32  	%r6, %r21, %r1;
	setp.le.u32 	%p3, %r6, %r1;
	@%p3 bra 	$L__BB0_10;
	setp.ne.s32 	%p4, %r3, 0;
	@%p4 bra 	$L__BB0_8;
	ld.global.u32 	%r7, [%rd2];
	mul.wide.u32 	%rd8, %r6, 4;
	add.s64 	%rd3, %rd1, %rd8;
	ld.global.u32 	%r8, [%rd3];
	setp.le.s32 	%p6, %r7, %r8;
	@%p6 bra 	$L__BB0_10;
	st.global.u32 	[%rd3], %r7;
	st.global.u32 	[%rd2], %r8;
	bra.uni 	$L__BB0_10;
$L__BB0_8:
	ld.global.u32 	%r9, [%rd2];
	mul.wide.u32 	%rd7, %r6, 4;
	add.s64 	%rd4, %rd1, %rd7;
	ld.global.u32 	%r10, [%rd4];
	setp.ge.s32 	%p5, %r9, %r10;
	@%p5 bra 	$L__BB0_10;
	st.global.u32 	[%rd4], %r9;
	st.global.u32 	[%rd2], %r10;
$L__BB0_10:
	membar.gl;
	bar.sync 	0;
	setp.gt.u32 	%p7, %r4, 3;
	@%p7 bra 	$L__BB0_4;
$L__BB0_11:
	shl.b32 	%r20, %r20, 1;
	setp.le.u32 	%p8, %r20, %r12;
	@%p8 bra 	$L__BB0_2;
$L__BB0_12:
	ret;

}


// ===== COMPILED SASS (sm_100) =====

	.target	sm_100

	.elftype	@"ET_EXEC"


//--------------------- .note.nv.tkinfo           --------------------------
	.section	.note.nv.tkinfo,"",@"SHT_NOTE"
	.sectionflags	@"SHF_NOTE_NV_TKINFO"
	.tkinfo
        /*0018*/ 	.word	0x00000002
        /*0030*/ 	.string	""
        /*0030*/ 	.string	"ptxas"
        /*0030*/ 	.string	"Cuda compilation tools, release 13.0, V13.0.88"
        /*0030*/ 	.string	"Build cuda_13.0.r13.0/compiler.36424714_0"
        /*0030*/ 	.string	"-arch sm_100 -m 64 "



//--------------------- .note.nv.cuinfo           --------------------------
	.section	.note.nv.cuinfo,"",@"SHT_NOTE"
	.sectionflags	@"SHF_NOTE_NV_CUINFO"
        /*0018*/ 	.short	0x0002
        /*001a*/ 	.short	0x0064
        /*001c*/ 	.short	0x0082
	.zero		2


//--------------------- .nv.info                  --------------------------
	.section	.nv.info,"",@"SHT_CUDA_INFO"
	.align	4


	//----- nvinfo : EIATTR_REGCOUNT
	.align		4
        /*0000*/ 	.byte	0x04, 0x2f
        /*0002*/ 	.short	(.L_1 - .L_0)
	.align		4
.L_0:
        /*0004*/ 	.word	index@(sort)
        /*0008*/ 	.word	0x0000000e


	//----- nvinfo : EIATTR_FRAME_SIZE
	.align		4
.L_1:
        /*000c*/ 	.byte	0x04, 0x11
        /*000e*/ 	.short	(.L_3 - .L_2)
	.align		4
.L_2:
        /*0010*/ 	.word	index@(sort)
        /*0014*/ 	.word	0x00000000


	//----- nvinfo : EIATTR_MIN_STACK_SIZE
	.align		4
.L_3:
        /*0018*/ 	.byte	0x04, 0x12
        /*001a*/ 	.short	(.L_5 - .L_4)
	.align		4
.L_4:
        /*001c*/ 	.word	index@(sort)
        /*0020*/ 	.word	0x00000000
.L_5:


//--------------------- .nv.compat                --------------------------
	.section	.nv.compat,"",@"SHT_CUDA_COMPAT_INFO"
	.align	4
        /*0000*/ 	.byte	0x02, 0x09, 0x00, 0x00, 0x02, 0x02, 0x01, 0x00, 0x02, 0x05, 0x05, 0x00, 0x03, 0x07, 0x01, 0x01
        /*0010*/ 	.byte	0x02, 0x03, 0x00, 0x00, 0x02, 0x06, 0x01, 0x00, 0x04, 0x0b, 0x08, 0x00, 0x09, 0x00, 0x00, 0x00
        /*0020*/ 	.byte	0x00, 0x00, 0x00, 0x00


//--------------------- .nv.info.sort             --------------------------
	.section	.nv.info.sort,"",@"SHT_CUDA_INFO"
	.sectionflags	@""
	.align	4


	//----- nvinfo : EIATTR_CUDA_API_VERSION
	.align		4
        /*0000*/ 	.byte	0x04, 0x37
        /*0002*/ 	.short	(.L_7 - .L_6)
.L_6:
        /*0004*/ 	.word	0x00000082


	//----- nvinfo : EIATTR_KPARAM_INFO
	.align		4
.L_7:
        /*0008*/ 	.byte	0x04, 0x17
        /*000a*/ 	.short	(.L_9 - .L_8)
.L_8:
        /*000c*/ 	.word	0x00000000
        /*0010*/ 	.short	0x0001
        /*0012*/ 	.short	0x0008
        /*0014*/ 	.byte	0x00, 0xf0, 0x11, 0x00


	//----- nvinfo : EIATTR_KPARAM_INFO
	.align		4
.L_9:
        /*0018*/ 	.byte	0x04, 0x17
        /*001a*/ 	.short	(.L_11 - .L_10)
.L_10:
        /*001c*/ 	.word	0x00000000
        /*0020*/ 	.short	0x0000
        /*0022*/ 	.short	0x0000
        /*0024*/ 	.byte	0x00, 0xf5, 0x21, 0x00


	//----- nvinfo : EIATTR_SPARSE_MMA_MASK
	.align		4
.L_11:
        /*0028*/ 	.byte	0x03, 0x50
        /*002a*/ 	.short	0x0000


	//----- nvinfo : EIATTR_MAXREG_COUNT
	.align		4
        /*002c*/ 	.byte	0x03, 0x1b
        /*002e*/ 	.short	0x00ff


	//----- nvinfo : EIATTR_NUM_BARRIERS
	.align		4
        /*0030*/ 	.byte	0x02, 0x4c
        /*0032*/ 	.byte	0x01
	.zero		1


	//----- nvinfo : EIATTR_MERCURY_ISA_VERSION
	.align		4
        /*0034*/ 	.byte	0x03, 0x5f
        /*0036*/ 	.short	0x0101


	//----- nvinfo : EIATTR_VRC_CTA_INIT_COUNT
	.align		4
        /*0038*/ 	.byte	0x02, 0x4a
	.zero		1
	.zero		1


	//----- nvinfo : EIATTR_EXIT_INSTR_OFFSETS
	.align		4
        /*003c*/ 	.byte	0x04, 0x1c
        /*003e*/ 	.short	(.L_13 - .L_12)


	//   ....[0]....
.L_12:
        /*0040*/ 	.word	0x00000080


	//   ....[1]....
        /*0044*/ 	.word	0x00000350


	//----- nvinfo : EIATTR_CRS_STACK_SIZE
	.align		4
.L_13:
        /*0048*/ 	.byte	0x04, 0x1e
        /*004a*/ 	.short	(.L_15 - .L_14)
.L_14:
        /*004c*/ 	.word	0x00000000


	//----- nvinfo : EIATTR_CBANK_PARAM_SIZE
	.align		4
.L_15:
        /*0050*/ 	.byte	0x03, 0x19
        /*0052*/ 	.short	0x000c


	//----- nvinfo : EIATTR_PARAM_CBANK
	.align		4
        /*0054*/ 	.byte	0x04, 0x0a
        /*0056*/ 	.short	(.L_17 - .L_16)
	.align		4
.L_16:
        /*0058*/ 	.word	index@(.nv.constant0.sort)
        /*005c*/ 	.short	0x0380
        /*005e*/ 	.short	0x000c


	//----- nvinfo : EIATTR_SW_WAR
	.align		4
.L_17:
        /*0060*/ 	.byte	0x04, 0x36
        /*0062*/ 	.short	(.L_19 - .L_18)
.L_18:
        /*0064*/ 	.word	0x00000008
.L_19:


//--------------------- .nv.callgraph             --------------------------
	.section	.nv.callgraph,"",@"SHT_CUDA_CALLGRAPH"
	.align	4
	.sectionentsize	8
	.align		4
        /*0000*/ 	.word	0x00000000
	.align		4
        /*0004*/ 	.word	0xffffffff
	.align		4
        /*0008*/ 	.word	0x00000000
	.align		4
        /*000c*/ 	.word	0xfffffffe
	.align		4
        /*0010*/ 	.word	0x00000000
	.align		4
        /*0014*/ 	.word	0xfffffffd
	.align		4
        /*0018*/ 	.word	0x00000000
	.align		4
        /*001c*/ 	.word	0xfffffffc


//--------------------- .text.sort                --------------------------
	.section	.text.sort,"ax",@progbits
	.align	128
        .global         sort
        .type           sort,@function
        .size           sort,(.L_x_7 - sort)
        .other          sort,@"STO_CUDA_ENTRY STV_DEFAULT"
sort:
.text.sort:
[----:B------:R-:W-:Y:S08]  /*0000*/  LDC R1, c[0x0][0x37c] ;  /* 0x0000df00ff017b82 */ /* 0x000ff00000000800 */
[----:B------:R-:W0:Y:S01]  /*0010*/  LDC R0, c[0x0][0x388] ;  /* 0x0000e200ff007b82 */ /* 0x000e220000000800 */
[----:B------:R-:W1:Y:S07]  /*0020*/  LDCU UR5, c[0x0][0x370] ;  /* 0x00006e00ff0577ac */ /* 0x000e6e0008000800 */
[----:B------:R-:W2:Y:S08]  /*0030*/  LDC R9, c[0x0][0x360] ;  /* 0x0000d800ff097b82 */ /* 0x000eb00000000800 */
[----:B------:R-:W3:Y:S01]  /*0040*/  S2UR UR4, SR_CTAID.Y ;  /* 0x00000000000479c3 */ /* 0x000ee20000002600 */
[----:B0-----:R-:W-:-:S07]  /*0050*/  ISETP.GE.U32.AND P0, PT, R0, 0x2, PT ;  /* 0x000000020000780c */ /* 0x001fce0003f06070 */
[----:B------:R-:W0:Y:S01]  /*0060*/  S2UR UR6, SR_CTAID.X ;  /* 0x00000000000679c3 */ /* 0x000e220000002500 */
[----:B------:R-:W4:Y:S05]  /*0070*/  S2R R0, SR_TID.X ;  /* 0x0000000000007919 */ /* 0x000f2a0000002100 */
[----:B0123--:R-:W-:Y:S05]  /*0080*/  @!P0 EXIT ;  /* 0x000000000000894d */ /* 0x00ffea0003800000 */
[----:B------:R-:W0:Y:S01]  /*0090*/  LDC.64 R2, c[0x0][0x380] ;  /* 0x0000e000ff027b82 */ /* 0x000e220000000a00 */
[----:B------:R-:W-:Y:S01]  /*00a0*/  UIMAD UR4, UR4, UR5, UR6 ;  /* 0x00000005040472a4 */ /* 0x000fe2000f8e0206 */
[----:B------:R-:W1:Y:S05]  /*00b0*/  LDCU.64 UR8, c[0x0][0x358] ;  /* 0x00006b00ff0877ac */ /* 0x000e6a0008000a00 */
[----:B----4-:R-:W-:Y:S01]  /*00c0*/  IMAD R9, R9, UR4, R0 ;  /* 0x0000000409097c24 */ /* 0x010fe2000f8e0200 */
[----:B------:R-:W-:-:S03]  /*00d0*/  UMOV UR4, 0x2 ;  /* 0x0000000200047882 */ /* 0x000fc60000000000 */
[----:B01----:R-:W-:-:S07]  /*00e0*/  IMAD.WIDE.U32 R2, R9, 0x4, R2 ;  /* 0x0000000409027825 */ /* 0x003fce00078e0002 */
.L_x_5:
[----:B------:R-:W-:-:S09]  /*00f0*/  UISETP.NE.AND UP0, UPT, UR4, URZ, UPT ;  /* 0x000000ff0400728c */ /* 0x000fd2000bf05270 */
[----:B012---:R-:W-:Y:S05]  /*0100*/  BRA.U !UP0, `(.L_x_0) ;  /* 0x0000000108807547 */ /* 0x007fea000b800000 */
[----:B------:R-:W0:Y:S01]  /*0110*/  LDC.64 R6, c[0x0][0x380] ;  /* 0x0000e000ff067b82 */ /* 0x000e220000000a00 */
[----:B------:R-:W-:-:S05]  /*0120*/  UMOV UR5, UR4 ;  /* 0x0000000400057c82 */ /* 0x000fca0008000000 */
.L_x_4:
[----:B------:R-:W-:Y:S01]  /*0130*/  UMOV UR6, UR5 ;  /* 0x0000000500067c82 */ /* 0x000fe20008000000 */
[----:B------:R-:W-:Y:S01]  /*0140*/  USHF.R.U32.HI UR5, URZ, 0x1, UR5 ;  /* 0x00000001ff057899 */ /* 0x000fe20008011605 */
[----:B------:R-:W-:Y:S05]  /*0150*/  BSSY.RECONVERGENT B0, `(.L_x_1) ;  /* 0x0000014000007945 */ /* 0x000fea0003800200 */
[----:B-12---:R-:W-:-:S04]  /*0160*/  LOP3.LUT R5, R9, UR5, RZ, 0x3c, !PT ;  /* 0x0000000509057c12 */ /* 0x006fc8000f8e3cff */
[----:B------:R-:W-:-:S13]  /*0170*/  ISETP.GT.U32.AND P0, PT, R5, R9, PT ;  /* 0x000000090500720c */ /* 0x000fda0003f04070 */
[----:B------:R-:W-:Y:S05]  /*0180*/  @!P0 BRA `(.L_x_2) ;  /* 0x0000000000408947 */ /* 0x000fea0003800000 */
[----:B------:R-:W-:-:S13]  /*0190*/  LOP3.LUT P0, RZ, R9, UR4, RZ, 0xc0, !PT ;  /* 0x0000000409ff7c12 */ /* 0x000fda000f80c0ff */
[----:B------:R-:W-:Y:S05]  /*01a0*/  @P0 BRA `(.L_x_3) ;  /* 0x0000000000200947 */ /* 0x000fea0003800000 */
[----:B0-----:R-:W-:Y:S01]  /*01b0*/  IMAD.WIDE.U32 R4, R5, 0x4, R6 ;  /* 0x0000000405047825 */ /* 0x001fe200078e0006 */
[----:B------:R-:W2:Y:S04]  /*01c0*/  LDG.E R11, desc[UR8][R2.64] ;  /* 0x00000008020b7981 */ /* 0x000ea8000c1e1900 */
[----:B------:R-:W2:Y:S02]  /*01d0*/  LDG.E R0, desc[UR8][R4.64] ;  /* 0x0000000804007981 */ /* 0x000ea4000c1e1900 */
[----:B--2---:R-:W-:-:S13]  /*01e0*/  ISETP.GT.AND P0, PT, R11, R0, PT ;  /* 0x000000000b00720c */ /* 0x004fda0003f04270 */
[----:B------:R-:W-:Y:S05]  /*01f0*/  @!P0 BRA `(.L_x_2) ;  /* 0x0000000000248947 */ /* 0x000fea0003800000 */
[----:B------:R2:W-:Y:S04]  /*0200*/  STG.E desc[UR8][R4.64], R11 ;  /* 0x0000000b04007986 */ /* 0x0005e8000c101908 */
[----:B------:R2:W-:Y:S01]  /*0210*/  STG.E desc[UR8][R2.64], R0 ;  /* 0x0000000002007986 */ /* 0x0005e2000c101908 */
[----:B------:R-:W-:Y:S05]  /*0220*/  BRA `(.L_x_2) ;  /* 0x0000000000187947 */ /* 0x000fea0003800000 */
.L_x_3:
[----:B0-----:R-:W-:Y:S01]  /*0230*/  IMAD.WIDE.U32 R4, R5, 0x4, R6 ;  /* 0x0000000405047825 */ /* 0x001fe200078e0006 */
[----:B------:R-:W2:Y:S04]  /*0240*/  LDG.E R11, desc[UR8][R2.64] ;  /* 0x00000008020b7981 */ /* 0x000ea8000c1e1900 */
[----:B------:R-:W2:Y:S02]  /*0250*/  LDG.E R0, desc[UR8][R4.64] ;  /* 0x0000000804007981 */ /* 0x000ea4000c1e1900 */
[----:B--2---:R-:W-:-:S13]  /*0260*/  ISETP.GE.AND P0, PT, R11, R0, PT ;  /* 0x000000000b00720c */ /* 0x004fda0003f06270 */
[----:B------:R1:W-:Y:S04]  /*0270*/  @!P0 STG.E desc[UR8][R4.64], R11 ;  /* 0x0000000b04008986 */ /* 0x0003e8000c101908 */
[----:B------:R1:W-:Y:S02]  /*0280*/  @!P0 STG.E desc[UR8][R2.64], R0 ;  /* 0x0000000002008986 */ /* 0x0003e4000c101908 */
.L_x_2:
[----:B------:R-:W-:Y:S05]  /*0290*/  BSYNC.RECONVERGENT B0 ;  /* 0x0000000000007941 */ /* 0x000fea0003800200 */
.L_x_1:
[----:B------:R-:W-:Y:S06]  /*02a0*/  MEMBAR.SC.GPU ;  /* 0x0000000000007992 */ /* 0x000fec0000002000 */
[----:B------:R-:W-:-:S00]  /*02b0*/  ERRBAR ;  /* 0x00000000000079ab */ /* 0x000fc00000000000 */
[----:B------:R-:W-:Y:S06]  /*02c0*/  CGAERRBAR ;  /* 0x00000000000075ab */ /* 0x000fec0000000000 */
[----:B------:R-:W-:Y:S02]  /*02d0*/  CCTL.IVALL ;  /* 0x00000000ff00798f */ /* 0x000fe40002000000 */
[----:B------:R-:W-:Y:S01]  /*02e0*/  BAR.SYNC.DEFER_BLOCKING 0x0 ;  /* 0x0000000000007b1d */ /* 0x000fe20000010000 */
[----:B------:R-:W-:-:S09]  /*02f0*/  UISETP.GT.U32.AND UP0, UPT, UR6, 0x3, UPT ;  /* 0x000000030600788c */ /* 0x000fd2000bf04070 */
[----:B------:R-:W-:Y:S05]  /*0300*/  BRA.U UP0, `(.L_x_4) ;  /* 0xfffffffd00887547 */ /* 0x000fea000b83ffff */
.L_x_0:
[----:B------:R-:W3:Y:S01]  /*0310*/  LDCU UR5, c[0x0][0x388] ;  /* 0x00007100ff0577ac */ /* 0x000ee20008000800 */
[----:B------:R-:W-:-:S04]  /*0320*/  USHF.L.U32 UR4, UR4, 0x1, URZ ;  /* 0x0000000104047899 */ /* 0x000fc800080006ff */
[----:B---3--:R-:W-:-:S09]  /*0330*/  UISETP.GT.U32.AND UP0, UPT, UR4, UR5, UPT ;  /* 0x000000050400728c */ /* 0x008fd2000bf04070 */
[----:B------:R-:W-:Y:S05]  /*0340*/  BRA.U !UP0, `(.L_x_5) ;  /* 0xfffffffd08687547 */ /* 0x000fea000b83ffff */
[----:B------:R-:W-:Y:S05]  /*0350*/  EXIT ;  /* 0x000000000000794d */ /* 0x000fea0003800000 */
.L_x_6:
[----:B------:R-:W-:-:S00]  /*0360*/  BRA `(.L_x_6) ;  /* 0xfffffffc00fc7947 */ /* 0x000fc0000383ffff */
[----:B------:R-:W-:-:S00]  /*0370*/  NOP ;  /* 0x0000000000007918 */ /* 0x000fc00000000000 */
        /* <DEDUP_REMOVED lines=8> */
.L_x_7:


//--------------------- .nv.shared.reserved.0     --------------------------
	.section	.nv.shared.reserved.0,"aw",@nobits
	.weak		__nv_reservedSMEM_offset_0_alias
	.size		__nv_reservedSMEM_offset_0_alias, 0, 64
	.other		__nv_reservedSMEM_offset_0_alias,@"STO_CUDA_RESERVED_SHARED STV_DEFAULT"
__nv_reservedSMEM_offset_0_alias:
	.zero		0
	.zero		64


//--------------------- .nv.constant0.sort        --------------------------
	.section	.nv.constant0.sort,"a",@progbits
	.sectionflags	@""
	.align	4
.nv.constant0.sort:
	.zero		908


//--------------------- SYMBOLS --------------------------

	.type		.nv.reservedSmem.offset0,@object
	.size		.nv.reservedSmem.offset0,0x4
